//
// Generated by NVIDIA NVVM Compiler
//
// Compiler Build ID: CL-36424714
// Cuda compilation tools, release 13.0, V13.0.88
// Based on NVVM 20.0.0
//

.version 9.0
.target sm_100
.address_size 64

	// .globl	_Z11reverse_gpuILi256EEvPKfS1_PfS2_S2_fffffy
.global .align 4 .b8 precalc_xorwow_matrix[102400];
.global .align 4 .b8 precalc_xorwow_offset_matrix[102400];
.global .align 4 .b8 mrg32k3aM1[2304];
.global .align 4 .b8 mrg32k3aM2[2304];
.global .align 4 .b8 mrg32k3aM1SubSeq[2016];
.global .align 4 .b8 mrg32k3aM2SubSeq[2016];
.global .align 4 .b8 mrg32k3aM1Seq[2304];
.global .align 4 .b8 mrg32k3aM2Seq[2304];
.const .align 8 .b8 __cr_lgamma_table[72];

.visible .entry _Z11reverse_gpuILi256EEvPKfS1_PfS2_S2_fffffy(
	.param .u64 .ptr .align 1 _Z11reverse_gpuILi256EEvPKfS1_PfS2_S2_fffffy_param_0,
	.param .u64 .ptr .align 1 _Z11reverse_gpuILi256EEvPKfS1_PfS2_S2_fffffy_param_1,
	.param .u64 .ptr .align 1 _Z11reverse_gpuILi256EEvPKfS1_PfS2_S2_fffffy_param_2,
	.param .u64 .ptr .align 1 _Z11reverse_gpuILi256EEvPKfS1_PfS2_S2_fffffy_param_3,
	.param .u64 .ptr .align 1 _Z11reverse_gpuILi256EEvPKfS1_PfS2_S2_fffffy_param_4,
	.param .f32 _Z11reverse_gpuILi256EEvPKfS1_PfS2_S2_fffffy_param_5,
	.param .f32 _Z11reverse_gpuILi256EEvPKfS1_PfS2_S2_fffffy_param_6,
	.param .f32 _Z11reverse_gpuILi256EEvPKfS1_PfS2_S2_fffffy_param_7,
	.param .f32 _Z11reverse_gpuILi256EEvPKfS1_PfS2_S2_fffffy_param_8,
	.param .f32 _Z11reverse_gpuILi256EEvPKfS1_PfS2_S2_fffffy_param_9,
	.param .u64 _Z11reverse_gpuILi256EEvPKfS1_PfS2_S2_fffffy_param_10
)
{
	.reg .pred 	%p<5>;
	.reg .b32 	%r<99>;
	.reg .b32 	%f<49>;
	.reg .b64 	%rd<22>;

	ld.param.u64 	%rd4, [_Z11reverse_gpuILi256EEvPKfS1_PfS2_S2_fffffy_param_3];
	ld.param.f32 	%f1, [_Z11reverse_gpuILi256EEvPKfS1_PfS2_S2_fffffy_param_5];
	ld.param.f32 	%f2, [_Z11reverse_gpuILi256EEvPKfS1_PfS2_S2_fffffy_param_6];
	ld.param.f32 	%f3, [_Z11reverse_gpuILi256EEvPKfS1_PfS2_S2_fffffy_param_7];
	ld.param.f32 	%f4, [_Z11reverse_gpuILi256EEvPKfS1_PfS2_S2_fffffy_param_8];
	ld.param.f32 	%f5, [_Z11reverse_gpuILi256EEvPKfS1_PfS2_S2_fffffy_param_9];
	ld.param.u64 	%rd6, [_Z11reverse_gpuILi256EEvPKfS1_PfS2_S2_fffffy_param_10];
	mov.u32 	%r2, %ctaid.x;
	shl.b32 	%r3, %r2, 8;
	mov.u32 	%r4, %tid.x;
	add.s32 	%r1, %r3, %r4;
	setp.gt.s32 	%p1, %r1, 3145727;
	@%p1 bra 	$L__BB0_2;
	ld.param.u64 	%rd21, [_Z11reverse_gpuILi256EEvPKfS1_PfS2_S2_fffffy_param_4];
	ld.param.u64 	%rd20, [_Z11reverse_gpuILi256EEvPKfS1_PfS2_S2_fffffy_param_2];
	ld.param.u64 	%rd19, [_Z11reverse_gpuILi256EEvPKfS1_PfS2_S2_fffffy_param_1];
	ld.param.u64 	%rd18, [_Z11reverse_gpuILi256EEvPKfS1_PfS2_S2_fffffy_param_0];
	cvta.to.global.u64 	%rd7, %rd19;
	cvta.to.global.u64 	%rd8, %rd18;
	cvta.to.global.u64 	%rd9, %rd20;
	cvta.to.global.u64 	%rd10, %rd4;
	cvta.to.global.u64 	%rd11, %rd21;
	cvt.u32.u64 	%r5, %rd6;
	{ .reg .b32 tmp; mov.b64 {tmp, %r6}, %rd6; }
	shr.s32 	%r7, %r1, 31;
	mov.b32 	%r8, 0;
	mov.b32 	%r9, -766435501;
	mul.hi.u32 	%r10, %r9, %r8;
	mov.b32 	%r11, -845247145;
	mul.hi.u32 	%r12, %r11, %r1;
	mul.lo.s32 	%r13, %r1, -845247145;
	xor.b32  	%r14, %r12, %r5;
	xor.b32  	%r15, %r7, %r10;
	xor.b32  	%r16, %r15, %r6;
	add.s32 	%r17, %r5, -1640531527;
	add.s32 	%r18, %r6, -1150833019;
	mul.hi.u32 	%r19, %r9, %r14;
	mul.lo.s32 	%r20, %r14, -766435501;
	mul.hi.u32 	%r21, %r11, %r16;
	mul.lo.s32 	%r22, %r16, -845247145;
	xor.b32  	%r23, %r13, %r21;
	xor.b32  	%r24, %r23, %r17;
	xor.b32  	%r25, %r19, %r18;
	add.s32 	%r26, %r5, 1013904242;
	add.s32 	%r27, %r6, 1993301258;
	mul.hi.u32 	%r28, %r9, %r24;
	mul.lo.s32 	%r29, %r24, -766435501;
	mul.hi.u32 	%r30, %r11, %r25;
	mul.lo.s32 	%r31, %r25, -845247145;
	xor.b32  	%r32, %r22, %r26;
	xor.b32  	%r33, %r32, %r30;
	xor.b32  	%r34, %r27, %r20;
	xor.b32  	%r35, %r34, %r28;
	add.s32 	%r36, %r5, -626627285;
	add.s32 	%r37, %r6, 842468239;
	mul.hi.u32 	%r38, %r9, %r33;
	mul.lo.s32 	%r39, %r33, -766435501;
	mul.hi.u32 	%r40, %r11, %r35;
	mul.lo.s32 	%r41, %r35, -845247145;
	xor.b32  	%r42, %r31, %r36;
	xor.b32  	%r43, %r42, %r40;
	xor.b32  	%r44, %r29, %r37;
	xor.b32  	%r45, %r44, %r38;
	add.s32 	%r46, %r5, 2027808484;
	add.s32 	%r47, %r6, -308364780;
	mul.hi.u32 	%r48, %r9, %r43;
	mul.lo.s32 	%r49, %r43, -766435501;
	mul.hi.u32 	%r50, %r11, %r45;
	mul.lo.s32 	%r51, %r45, -845247145;
	xor.b32  	%r52, %r41, %r46;
	xor.b32  	%r53, %r52, %r50;
	xor.b32  	%r54, %r39, %r47;
	xor.b32  	%r55, %r54, %r48;
	add.s32 	%r56, %r5, 387276957;
	add.s32 	%r57, %r6, -1459197799;
	mul.hi.u32 	%r58, %r9, %r53;
	mul.lo.s32 	%r59, %r53, -766435501;
	mul.hi.u32 	%r60, %r11, %r55;
	mul.lo.s32 	%r61, %r55, -845247145;
	xor.b32  	%r62, %r51, %r56;
	xor.b32  	%r63, %r62, %r60;
	xor.b32  	%r64, %r49, %r57;
	xor.b32  	%r65, %r64, %r58;
	add.s32 	%r66, %r5, -1253254570;
	add.s32 	%r67, %r6, 1684936478;
	mul.hi.u32 	%r68, %r9, %r63;
	mul.lo.s32 	%r69, %r63, -766435501;
	mul.hi.u32 	%r70, %r11, %r65;
	mul.lo.s32 	%r71, %r65, -845247145;
	xor.b32  	%r72, %r61, %r66;
	xor.b32  	%r73, %r72, %r70;
	xor.b32  	%r74, %r59, %r67;
	xor.b32  	%r75, %r74, %r68;
	add.s32 	%r76, %r5, 1401181199;
	add.s32 	%r77, %r6, 534103459;
	mul.hi.u32 	%r78, %r9, %r73;
	mul.lo.s32 	%r79, %r73, -766435501;
	mul.hi.u32 	%r80, %r11, %r75;
	xor.b32  	%r81, %r71, %r76;
	xor.b32  	%r82, %r81, %r80;
	xor.b32  	%r83, %r69, %r77;
	xor.b32  	%r84, %r83, %r78;
	add.s32 	%r85, %r6, -616729560;
	mul.hi.u32 	%r86, %r9, %r82;
	mul.lo.s32 	%r87, %r84, -845247145;
	xor.b32  	%r88, %r79, %r85;
	xor.b32  	%r89, %r88, %r86;
	add.s32 	%r90, %r5, -1879881855;
	mul.hi.u32 	%r91, %r11, %r89;
	mul.lo.s32 	%r92, %r89, -845247145;
	xor.b32  	%r93, %r87, %r90;
	xor.b32  	%r94, %r93, %r91;
	cvt.rn.f32.u32 	%f6, %r94;
	fma.rn.f32 	%f7, %f6, 0f2F800000, 0f2F000000;
	cvt.rn.f32.u32 	%f8, %r92;
	fma.rn.f32 	%f9, %f8, 0f30C90FDB, 0f30490FDB;
	setp.lt.f32 	%p2, %f7, 0f00800000;
	mul.f32 	%f10, %f7, 0f4B000000;
	selp.f32 	%f11, %f10, %f7, %p2;
	selp.f32 	%f12, 0fC1B80000, 0f00000000, %p2;
	mov.b32 	%r95, %f11;
	add.s32 	%r96, %r95, -1059760811;
	and.b32  	%r97, %r96, -8388608;
	sub.s32 	%r98, %r95, %r97;
	mov.b32 	%f13, %r98;
	cvt.rn.f32.s32 	%f14, %r97;
	fma.rn.f32 	%f15, %f14, 0f34000000, %f12;
	add.f32 	%f16, %f13, 0fBF800000;
	fma.rn.f32 	%f17, %f16, 0fBE055027, 0f3E1039F6;
	fma.rn.f32 	%f18, %f17, %f16, 0fBDF8CDCC;
	fma.rn.f32 	%f19, %f18, %f16, 0f3E0F2955;
	fma.rn.f32 	%f20, %f19, %f16, 0fBE2AD8B9;
	fma.rn.f32 	%f21, %f20, %f16, 0f3E4CED0B;
	fma.rn.f32 	%f22, %f21, %f16, 0fBE7FFF22;
	fma.rn.f32 	%f23, %f22, %f16, 0f3EAAAA78;
	fma.rn.f32 	%f24, %f23, %f16, 0fBF000000;
	mul.f32 	%f25, %f16, %f24;
	fma.rn.f32 	%f26, %f25, %f16, %f16;
	fma.rn.f32 	%f27, %f15, 0f3F317218, %f26;
	setp.gt.u32 	%p3, %r95, 2139095039;
	fma.rn.f32 	%f28, %f11, 0f7F800000, 0f7F800000;
	selp.f32 	%f29, %f28, %f27, %p3;
	setp.eq.f32 	%p4, %f11, 0f00000000;
	mul.f32 	%f30, %f29, 0fC0000000;
	selp.f32 	%f31, 0f7F800000, %f30, %p4;
	sqrt.rn.f32 	%f32, %f31;
	sin.approx.f32 	%f33, %f9;
	cos.approx.f32 	%f34, %f9;
	mul.f32 	%f35, %f32, %f33;
	mul.f32 	%f36, %f32, %f34;
	mul.wide.s32 	%rd12, %r1, 4;
	add.s64 	%rd13, %rd7, %rd12;
	ld.global.nc.f32 	%f37, [%rd13];
	add.s64 	%rd14, %rd8, %rd12;
	ld.global.nc.f32 	%f38, [%rd14];
	mul.f32 	%f39, %f1, %f38;
	sub.f32 	%f40, %f37, %f39;
	div.rn.f32 	%f41, %f40, %f2;
	fma.rn.f32 	%f42, %f35, 0f3DCCCCCD, %f41;
	add.s64 	%rd15, %rd9, %rd12;
	st.global.f32 	[%rd15], %f42;
	mul.f32 	%f43, %f4, %f42;
	sub.f32 	%f44, %f37, %f43;
	mul.f32 	%f45, %f3, %f44;
	fma.rn.f32 	%f46, %f5, %f36, %f45;
	add.s64 	%rd16, %rd10, %rd12;
	st.global.f32 	[%rd16], %f46;
	sub.f32 	%f47, %f42, %f41;
	mul.f32 	%f48, %f47, %f47;
	add.s64 	%rd17, %rd11, %rd12;
	st.global.f32 	[%rd17], %f48;
$L__BB0_2:
	ret;

}


// ===== COMPILED SASS (sm_100) =====

	.target	sm_100

	.elftype	@"ET_EXEC"


//--------------------- .note.nv.tkinfo           --------------------------
	.section	.note.nv.tkinfo,"",@"SHT_NOTE"
	.sectionflags	@"SHF_NOTE_NV_TKINFO"
	.tkinfo
        /*0018*/ 	.word	0x00000002
        /*0030*/ 	.string	""
        /*0030*/ 	.string	"ptxas"
        /*0030*/ 	.string	"Cuda compilation tools, release 13.0, V13.0.88"
        /*0030*/ 	.string	"Build cuda_13.0.r13.0/compiler.36424714_0"
        /*0030*/ 	.string	"-arch sm_100 -m 64 "



//--------------------- .note.nv.cuinfo           --------------------------
	.section	.note.nv.cuinfo,"",@"SHT_NOTE"
	.sectionflags	@"SHF_NOTE_NV_CUINFO"
        /*0018*/ 	.short	0x0002
        /*001a*/ 	.short	0x0064
        /*001c*/ 	.short	0x0082
	.zero		2


//--------------------- .nv.info                  --------------------------
	.section	.nv.info,"",@"SHT_CUDA_INFO"
	.align	4


	//----- nvinfo : EIATTR_REGCOUNT
	.align		4
        /*0000*/ 	.byte	0x04, 0x2f
        /*0002*/ 	.short	(.L_10 - .L_9)
	.align		4
.L_9:
        /*0004*/ 	.word	index@(_Z11reverse_gpuILi256EEvPKfS1_PfS2_S2_fffffy)
        /*0008*/ 	.word	0x00000012


	//----- nvinfo : EIATTR_FRAME_SIZE
	.align		4
.L_10:
        /*000c*/ 	.byte	0x04, 0x11
        /*000e*/ 	.short	(.L_12 - .L_11)
	.align		4
.L_11:
        /*0010*/ 	.word	index@($__internal_1_$__cuda_sm3x_div_rn_noftz_f32_slowpath)
        /*0014*/ 	.word	0x00000000


	//----- nvinfo : EIATTR_FRAME_SIZE
	.align		4
.L_12:
        /*0018*/ 	.byte	0x04, 0x11
        /*001a*/ 	.short	(.L_14 - .L_13)
	.align		4
.L_13:
        /*001c*/ 	.word	index@($__internal_0_$__cuda_sm20_sqrt_rn_f32_slowpath)
        /*0020*/ 	.word	0x00000000


	//----- nvinfo : EIATTR_FRAME_SIZE
	.align		4
.L_14:
        /*0024*/ 	.byte	0x04, 0x11
        /*0026*/ 	.short	(.L_16 - .L_15)
	.align		4
.L_15:
        /*0028*/ 	.word	index@(_Z11reverse_gpuILi256EEvPKfS1_PfS2_S2_fffffy)
        /*002c*/ 	.word	0x00000000


	//----- nvinfo : EIATTR_MIN_STACK_SIZE
	.align		4
.L_16:
        /*0030*/ 	.byte	0x04, 0x12
        /*0032*/ 	.short	(.L_18 - .L_17)
	.align		4
.L_17:
        /*0034*/ 	.word	index@(_Z11reverse_gpuILi256EEvPKfS1_PfS2_S2_fffffy)
        /*0038*/ 	.word	0x00000000
.L_18:


//--------------------- .nv.compat                --------------------------
	.section	.nv.compat,"",@"SHT_CUDA_COMPAT_INFO"
	.align	4
        /*0000*/ 	.byte	0x02, 0x09, 0x00, 0x00, 0x02, 0x02, 0x01, 0x00, 0x02, 0x05, 0x05, 0x00, 0x03, 0x07, 0x01, 0x01
        /*0010*/ 	.byte	0x02, 0x03, 0x00, 0x00, 0x02, 0x06, 0x01, 0x00, 0x04, 0x0b, 0x08, 0x00, 0x01, 0x00, 0x00, 0x00
        /*0020*/ 	.byte	0x00, 0x00, 0x00, 0x00


//--------------------- .nv.info._Z11reverse_gpuILi256EEvPKfS1_PfS2_S2_fffffy --------------------------
	.section	.nv.info._Z11reverse_gpuILi256EEvPKfS1_PfS2_S2_fffffy,"",@"SHT_CUDA_INFO"
	.sectionflags	@""
	.align	4


	//----- nvinfo : EIATTR_CUDA_API_VERSION
	.align		4
        /*0000*/ 	.byte	0x04, 0x37
        /*0002*/ 	.short	(.L_20 - .L_19)
.L_19:
        /*0004*/ 	.word	0x00000082


	//----- nvinfo : EIATTR_KPARAM_INFO
	.align		4
.L_20:
        /*0008*/ 	.byte	0x04, 0x17
        /*000a*/ 	.short	(.L_22 - .L_21)
.L_21:
        /*000c*/ 	.word	0x00000000
        /*0010*/ 	.short	0x000a
        /*0012*/ 	.short	0x0040
        /*0014*/ 	.byte	0x00, 0xf0, 0x21, 0x00


	//----- nvinfo : EIATTR_KPARAM_INFO
	.align		4
.L_22:
        /*0018*/ 	.byte	0x04, 0x17
        /*001a*/ 	.short	(.L_24 - .L_23)
.L_23:
        /*001c*/ 	.word	0x00000000
        /*0020*/ 	.short	0x0009
        /*0022*/ 	.short	0x0038
        /*0024*/ 	.byte	0x00, 0xf0, 0x11, 0x00


	//----- nvinfo : EIATTR_KPARAM_INFO
	.align		4
.L_24:
        /*0028*/ 	.byte	0x04, 0x17
        /*002a*/ 	.short	(.L_26 - .L_25)
.L_25:
        /*002c*/ 	.word	0x00000000
        /*0030*/ 	.short	0x0008
        /*0032*/ 	.short	0x0034
        /*0034*/ 	.byte	0x00, 0xf0, 0x11, 0x00


	//----- nvinfo : EIATTR_KPARAM_INFO
	.align		4
.L_26:
        /*0038*/ 	.byte	0x04, 0x17
        /*003a*/ 	.short	(.L_28 - .L_27)
.L_27:
        /*003c*/ 	.word	0x00000000
        /*0040*/ 	.short	0x0007
        /*0042*/ 	.short	0x0030
        /*0044*/ 	.byte	0x00, 0xf0, 0x11, 0x00


	//----- nvinfo : EIATTR_KPARAM_INFO
	.align		4
.L_28:
        /*0048*/ 	.byte	0x04, 0x17
        /*004a*/ 	.short	(.L_30 - .L_29)
.L_29:
        /*004c*/ 	.word	0x00000000
        /*0050*/ 	.short	0x0006
        /*0052*/ 	.short	0x002c
        /*0054*/ 	.byte	0x00, 0xf0, 0x11, 0x00


	//----- nvinfo : EIATTR_KPARAM_INFO
	.align		4
.L_30:
        /*0058*/ 	.byte	0x04, 0x17
        /*005a*/ 	.short	(.L_32 - .L_31)
.L_31:
        /*005c*/ 	.word	0x00000000
        /*0060*/ 	.short	0x0005
        /*0062*/ 	.short	0x0028
        /*0064*/ 	.byte	0x00, 0xf0, 0x11, 0x00


	//----- nvinfo : EIATTR_KPARAM_INFO
	.align		4
.L_32:
        /*0068*/ 	.byte	0x04, 0x17
        /*006a*/ 	.short	(.L_34 - .L_33)
.L_33:
        /*006c*/ 	.word	0x00000000
        /*0070*/ 	.short	0x0004
        /*0072*/ 	.short	0x0020
        /*0074*/ 	.byte	0x00, 0xf5, 0x21, 0x00


	//----- nvinfo : EIATTR_KPARAM_INFO
	.align		4
.L_34:
        /*0078*/ 	.byte	0x04, 0x17
        /*007a*/ 	.short	(.L_36 - .L_35)
.L_35:
        /*007c*/ 	.word	0x00000000
        /*0080*/ 	.short	0x0003
        /*0082*/ 	.short	0x0018
        /*0084*/ 	.byte	0x00, 0xf5, 0x21, 0x00


	//----- nvinfo : EIATTR_KPARAM_INFO
	.align		4
.L_36:
        /*0088*/ 	.byte	0x04, 0x17
        /*008a*/ 	.short	(.L_38 - .L_37)
.L_37:
        /*008c*/ 	.word	0x00000000
        /*0090*/ 	.short	0x0002
        /*0092*/ 	.short	0x0010
        /*0094*/ 	.byte	0x00, 0xf5, 0x21, 0x00


	//----- nvinfo : EIATTR_KPARAM_INFO
	.align		4
.L_38:
        /*0098*/ 	.byte	0x04, 0x17
        /*009a*/ 	.short	(.L_40 - .L_39)
.L_39:
        /*009c*/ 	.word	0x00000000
        /*00a0*/ 	.short	0x0001
        /*00a2*/ 	.short	0x0008
        /*00a4*/ 	.byte	0x00, 0xf5, 0x21, 0x00


	//----- nvinfo : EIATTR_KPARAM_INFO
	.align		4
.L_40:
        /*00a8*/ 	.byte	0x04, 0x17
        /*00aa*/ 	.short	(.L_42 - .L_41)
.L_41:
        /*00ac*/ 	.word	0x00000000
        /*00b0*/ 	.short	0x0000
        /*00b2*/ 	.short	0x0000
        /*00b4*/ 	.byte	0x00, 0xf5, 0x21, 0x00


	//----- nvinfo : EIATTR_SPARSE_MMA_MASK
	.align		4
.L_42:
        /*00b8*/ 	.byte	0x03, 0x50
        /*00ba*/ 	.short	0x0000


	//----- nvinfo : EIATTR_MAXREG_COUNT
	.align		4
        /*00bc*/ 	.byte	0x03, 0x1b
        /*00be*/ 	.short	0x00ff


	//----- nvinfo : EIATTR_MERCURY_ISA_VERSION
	.align		4
        /*00c0*/ 	.byte	0x03, 0x5f
        /*00c2*/ 	.short	0x0101


	//----- nvinfo : EIATTR_VRC_CTA_INIT_COUNT
	.align		4
        /*00c4*/ 	.byte	0x02, 0x4a
	.zero		1
	.zero		1


	//----- nvinfo : EIATTR_EXIT_INSTR_OFFSETS
	.align		4
        /*00c8*/ 	.byte	0x04, 0x1c
        /*00ca*/ 	.short	(.L_44 - .L_43)


	//   ....[0]....
.L_43:
        /*00cc*/ 	.word	0x00000050


	//   ....[1]....
        /*00d0*/ 	.word	0x00000960


	//----- nvinfo : EIATTR_CRS_STACK_SIZE
	.align		4
.L_44:
        /*00d4*/ 	.byte	0x04, 0x1e
        /*00d6*/ 	.short	(.L_46 - .L_45)
.L_45:
        /*00d8*/ 	.word	0x00000000


	//----- nvinfo : EIATTR_CBANK_PARAM_SIZE
	.align		4
.L_46:
        /*00dc*/ 	.byte	0x03, 0x19
        /*00de*/ 	.short	0x0048


	//----- nvinfo : EIATTR_PARAM_CBANK
	.align		4
        /*00e0*/ 	.byte	0x04, 0x0a
        /*00e2*/ 	.short	(.L_48 - .L_47)
	.align		4
.L_47:
        /*00e4*/ 	.word	index@(.nv.constant0._Z11reverse_gpuILi256EEvPKfS1_PfS2_S2_fffffy)
        /*00e8*/ 	.short	0x0380
        /*00ea*/ 	.short	0x0048


	//----- nvinfo : EIATTR_SW_WAR
	.align		4
.L_48:
        /*00ec*/ 	.byte	0x04, 0x36
        /*00ee*/ 	.short	(.L_50 - .L_49)
.L_49:
        /*00f0*/ 	.word	0x00000008
.L_50:


//--------------------- .nv.callgraph             --------------------------
	.section	.nv.callgraph,"",@"SHT_CUDA_CALLGRAPH"
	.align	4
	.sectionentsize	8
	.align		4
        /*0000*/ 	.word	0x00000000
	.align		4
        /*0004*/ 	.word	0xffffffff
	.align		4
        /*0008*/ 	.word	0x00000000
	.align		4
        /*000c*/ 	.word	0xfffffffe
	.align		4
        /*0010*/ 	.word	0x00000000
	.align		4
        /*0014*/ 	.word	0xfffffffd
	.align		4
        /*0018*/ 	.word	0x00000000
	.align		4
        /*001c*/ 	.word	0xfffffffc


//--------------------- .nv.constant4             --------------------------
	.section	.nv.constant4,"a",@progbits
	.align	8
	.align		8
.nv.constant4:
        /*0000*/ 	.dword	precalc_xorwow_matrix
	.align		8
        /*0008*/ 	.dword	precalc_xorwow_offset_matrix
	.align		8
        /*0010*/ 	.dword	mrg32k3aM1
	.align		8
        /*0018*/ 	.dword	mrg32k3aM2
	.align		8
        /*0020*/ 	.dword	mrg32k3aM1SubSeq
	.align		8
        /*0028*/ 	.dword	mrg32k3aM2SubSeq
	.align		8
        /*0030*/ 	.dword	mrg32k3aM1Seq
	.align		8
        /*0038*/ 	.dword	mrg32k3aM2Seq


//--------------------- .nv.constant3             --------------------------
	.section	.nv.constant3,"a",@progbits
	.align	8
.nv.constant3:
	.type		__cr_lgamma_table,@object
	.size		__cr_lgamma_table,(.L_8 - __cr_lgamma_table)
__cr_lgamma_table:
        /*0000*/ 	.byte	0x00, 0x00, 0x00, 0x00, 0x00, 0x00, 0x00, 0x00, 0x00, 0x00, 0x00, 0x00, 0x00, 0x00, 0x00, 0x00
        /*0010*/ 	.byte	0xef, 0x39, 0xfa, 0xfe, 0x42, 0x2e, 0xe6, 0x3f, 0x02, 0x20, 0x2a, 0xfa, 0x0b, 0xab, 0xfc, 0x3f
        /*0020*/ 	.byte	0xf9, 0x2c, 0x92, 0x7c, 0xa7, 0x6c, 0x09, 0x40, 0xc9, 0x79, 0x44, 0x3c, 0x64, 0x26, 0x13, 0x40
        /*0030*/ 	.byte	0xca, 0x01, 0xcf, 0x3a, 0x27, 0x51, 0x1a, 0x40, 0x30, 0xcc, 0x2d, 0xf3, 0xe1, 0x0c, 0x21, 0x40
        /*0040*/ 	.byte	0x0d, 0xb7, 0xfc, 0x82, 0x8e, 0x35, 0x25, 0x40
.L_8:


//--------------------- .text._Z11reverse_gpuILi256EEvPKfS1_PfS2_S2_fffffy --------------------------
	.section	.text._Z11reverse_gpuILi256EEvPKfS1_PfS2_S2_fffffy,"ax",@progbits
	.align	128
        .global         _Z11reverse_gpuILi256EEvPKfS1_PfS2_S2_fffffy
        .type           _Z11reverse_gpuILi256EEvPKfS1_PfS2_S2_fffffy,@function
        .size           _Z11reverse_gpuILi256EEvPKfS1_PfS2_S2_fffffy,(.L_x_19 - _Z11reverse_gpuILi256EEvPKfS1_PfS2_S2_fffffy)
        .other          _Z11reverse_gpuILi256EEvPKfS1_PfS2_S2_fffffy,@"STO_CUDA_ENTRY STV_DEFAULT"
_Z11reverse_gpuILi256EEvPKfS1_PfS2_S2_fffffy:
.text._Z11reverse_gpuILi256EEvPKfS1_PfS2_S2_fffffy:
[----:B------:R-:W-:Y:S01]  /*0000*/  LDC R1, c[0x0][0x37c] ;  /* 0x0000df00ff017b82 */ /* 0x000fe20000000800 */
[----:B------:R-:W0:Y:S01]  /*0010*/  S2R R2, SR_CTAID.X ;  /* 0x0000000000027919 */ /* 0x000e220000002500 */
[----:B------:R-:W0:Y:S02]  /*0020*/  S2R R3, SR_TID.X ;  /* 0x0000000000037919 */ /* 0x000e240000002100 */
[----:B0-----:R-:W-:-:S05]  /*0030*/  IMAD R2, R2, 0x100, R3 ;  /* 0x0000010002027824 */ /* 0x001fca00078e0203 */
[----:B------:R-:W-:-:S13]  /*0040*/  ISETP.GT.AND P0, PT, R2, 0x2fffff, PT ;  /* 0x002fffff0200780c */ /* 0x000fda0003f04270 */
[----:B------:R-:W-:Y:S05]  /*0050*/  @P0 EXIT ;  /* 0x000000000000094d */ /* 0x000fea0003800000 */
[----:B------:R-:W0:Y:S01]  /*0060*/  LDCU.64 UR6, c[0x0][0x3c0] ;  /* 0x00007800ff0677ac */ /* 0x000e220008000a00 */
[----:B------:R-:W-:Y:S01]  /*0070*/  SHF.R.S32.HI R0, RZ, 0x1f, R2 ;  /* 0x0000001fff007819 */ /* 0x000fe20000011402 */
[----:B------:R-:W-:Y:S01]  /*0080*/  IMAD.WIDE.U32 R4, R2, -0x326172a9, RZ ;  /* 0xcd9e8d5702047825 */ /* 0x000fe200078e00ff */
[----:B------:R-:W-:Y:S02]  /*0090*/  BSSY.RECONVERGENT B0, `(.L_x_0) ;  /* 0x0000061000007945 */ /* 0x000fe40003800200 */
[----:B0-----:R-:W-:Y:S01]  /*00a0*/  LOP3.LUT R0, R0, UR7, RZ, 0x3c, !PT ;  /* 0x0000000700007c12 */ /* 0x001fe2000f8e3cff */
[----:B------:R-:W-:Y:S02]  /*00b0*/  UIADD3 UR4, UPT, UPT, UR6, -0x61c88647, URZ ;  /* 0x9e3779b906047890 */ /* 0x000fe4000fffe0ff */
[----:B------:R-:W-:Y:S01]  /*00c0*/  LOP3.LUT R5, R5, UR6, RZ, 0x3c, !PT ;  /* 0x0000000605057c12 */ /* 0x000fe2000f8e3cff */
[----:B------:R-:W-:Y:S01]  /*00d0*/  UIADD3 UR5, UPT, UPT, UR7, 0x76cf5d0a, URZ ;  /* 0x76cf5d0a07057890 */ /* 0x000fe2000fffe0ff */
[----:B------:R-:W-:-:S05]  /*00e0*/  IMAD.WIDE.U32 R6, R0, -0x326172a9, RZ ;  /* 0xcd9e8d5700067825 */ /* 0x000fca00078e00ff */
[----:B------:R-:W-:Y:S01]  /*00f0*/  LOP3.LUT R8, R4, UR4, R7, 0x96, !PT ;  /* 0x0000000404087c12 */ /* 0x000fe2000f8e9607 */
[----:B------:R-:W-:Y:S01]  /*0100*/  UIADD3 UR4, UPT, UPT, UR7, -0x4498517b, URZ ;  /* 0xbb67ae8507047890 */ /* 0x000fe2000fffe0ff */
[----:B------:R-:W-:-:S04]  /*0110*/  IMAD.WIDE.U32 R4, R5, -0x2daee0ad, RZ ;  /* 0xd2511f5305047825 */ /* 0x000fc800078e00ff */
[----:B------:R-:W-:Y:S01]  /*0120*/  IMAD.WIDE.U32 R8, R8, -0x2daee0ad, RZ ;  /* 0xd2511f5308087825 */ /* 0x000fe200078e00ff */
[----:B------:R-:W-:Y:S01]  /*0130*/  LOP3.LUT R5, R5, UR4, RZ, 0x3c, !PT ;  /* 0x0000000405057c12 */ /* 0x000fe2000f8e3cff */
[----:B------:R-:W-:-:S03]  /*0140*/  UIADD3 UR4, UPT, UPT, UR6, 0x3c6ef372, URZ ;  /* 0x3c6ef37206047890 */ /* 0x000fc6000fffe0ff */
[----:B------:R-:W-:Y:S01]  /*0150*/  LOP3.LUT R10, R9, UR5, R4, 0x96, !PT ;  /* 0x00000005090a7c12 */ /* 0x000fe2000f8e9604 */
[----:B------:R-:W-:Y:S01]  /*0160*/  UIADD3 UR5, UPT, UPT, UR6, -0x255992d5, URZ ;  /* 0xdaa66d2b06057890 */ /* 0x000fe2000fffe0ff */
[----:B------:R-:W-:-:S04]  /*0170*/  IMAD.WIDE.U32 R4, R5, -0x326172a9, RZ ;  /* 0xcd9e8d5705047825 */ /* 0x000fc800078e00ff */
[----:B------:R-:W-:Y:S01]  /*0180*/  IMAD.WIDE.U32 R10, R10, -0x326172a9, RZ ;  /* 0xcd9e8d570a0a7825 */ /* 0x000fe200078e00ff */
[----:B------:R-:W-:Y:S01]  /*0190*/  LOP3.LUT R5, R5, UR4, R6, 0x96, !PT ;  /* 0x0000000405057c12 */ /* 0x000fe2000f8e9606 */
        /* <DEDUP_REMOVED lines=8> */
[----:B------:R-:W-:Y:S01]  /*0220*/  UIADD3 UR5, UPT, UPT, UR6, 0x1715609d, URZ ;  /* 0x1715609d06057890 */ /* 0x000fe2000fffe0ff */
[----:B------:R-:W-:-:S04]  /*0230*/  IMAD.WIDE.U32 R4, R5, -0x326172a9, RZ ;  /* 0xcd9e8d5705047825 */ /* 0x000fc800078e00ff */
[----:B------:R-:W-:Y:S01]  /*0240*/  IMAD.WIDE.U32 R8, R8, -0x326172a9, RZ ;  /* 0xcd9e8d5708087825 */ /* 0x000fe200078e00ff */
[----:B------:R-:W-:Y:S01]  /*0250*/  LOP3.LUT R5, R5, UR4, R10, 0x96, !PT ;  /* 0x0000000405057c12 */ /* 0x000fe2000f8e960a */
[----:B------:R-:W-:-:S03]  /*0260*/  UIADD3 UR4, UPT, UPT, UR7, -0x56f99767, URZ ;  /* 0xa906689907047890 */ /* 0x000fc6000fffe0ff */
        /* <DEDUP_REMOVED lines=9> */
[----:B------:R-:W-:Y:S01]  /*0300*/  IMAD.HI.U32 R3, R0, -0x326172a9, RZ ;  /* 0xcd9e8d5700037827 */ /* 0x000fe200078e00ff */
[----:B------:R-:W-:Y:S01]  /*0310*/  LOP3.LUT R5, R5, UR4, R8, 0x96, !PT ;  /* 0x0000000405057c12 */ /* 0x000fe2000f8e9608 */
[----:B------:R-:W-:Y:S02]  /*0320*/  UIADD3 UR4, UPT, UPT, UR7, -0x24c28bd8, URZ ;  /* 0xdb3d742807047890 */ /* 0x000fe4000fffe0ff */
[----:B------:R-:W-:Y:S02]  /*0330*/  HFMA2 R0, -RZ, RZ, 0.1171875, 0 ;  /* 0x2f800000ff007431 */ /* 0x000fe400000001ff */
[----:B------:R-:W-:Y:S01]  /*0340*/  IMAD.MOV.U32 R8, RZ, RZ, 0x3e055027 ;  /* 0x3e055027ff087424 */ /* 0x000fe200078e00ff */
[----:B------:R-:W-:Y:S01]  /*0350*/  LOP3.LUT R3, R3, UR5, R4, 0x96, !PT ;  /* 0x0000000503037c12 */ /* 0x000fe2000f8e9604 */
[----:B------:R-:W-:Y:S01]  /*0360*/  UIADD3 UR5, UPT, UPT, UR7, 0x1fd5c5a3, URZ ;  /* 0x1fd5c5a307057890 */ /* 0x000fe2000fffe0ff */
[----:B------:R-:W-:-:S04]  /*0370*/  IMAD.WIDE.U32 R4, R5, -0x2daee0ad, RZ ;  /* 0xd2511f5305047825 */ /* 0x000fc800078e00ff */
[----:B------:R-:W-:Y:S01]  /*0380*/  IMAD.HI.U32 R3, R3, -0x2daee0ad, RZ ;  /* 0xd2511f5303037827 */ /* 0x000fe200078e00ff */
[----:B------:R-:W-:-:S04]  /*0390*/  LOP3.LUT R10, R5, UR5, R10, 0x96, !PT ;  /* 0x00000005050a7c12 */ /* 0x000fc8000f8e960a */
[----:B------:R-:W-:Y:S01]  /*03a0*/  LOP3.LUT R4, R3, UR4, R4, 0x96, !PT ;  /* 0x0000000403047c12 */ /* 0x000fe2000f8e9604 */
[----:B------:R-:W-:Y:S01]  /*03b0*/  UIADD3 UR4, UPT, UPT, UR6, -0x700cb87f, URZ ;  /* 0x8ff3478106047890 */ /* 0x000fe2000fffe0ff */
[----:B------:R-:W-:-:S03]  /*03c0*/  IMAD R3, R10, -0x326172a9, RZ ;  /* 0xcd9e8d570a037824 */ /* 0x000fc600078e02ff */
[----:B------:R-:W-:-:S05]  /*03d0*/  IMAD.WIDE.U32 R4, R4, -0x326172a9, RZ ;  /* 0xcd9e8d5704047825 */ /* 0x000fca00078e00ff */
[----:B------:R-:W-:Y:S02]  /*03e0*/  LOP3.LUT R3, R5, UR4, R3, 0x96, !PT ;  /* 0x0000000405037c12 */ /* 0x000fe4000f8e9603 */
[----:B------:R-:W0:Y:S02]  /*03f0*/  LDCU.64 UR4, c[0x0][0x358] ;  /* 0x00006b00ff0477ac */ /* 0x000e240008000a00 */
[----:B------:R-:W-:-:S05]  /*0400*/  I2FP.F32.U32 R3, R3 ;  /* 0x0000000300037245 */ /* 0x000fca0000201000 */
[----:B------:R-:W-:-:S05]  /*0410*/  FFMA R3, R3, R0, 1.1641532182693481445e-10 ;  /* 0x2f00000003037423 */ /* 0x000fca0000000000 */
[----:B------:R-:W-:-:S13]  /*0420*/  FSETP.GEU.AND P0, PT, R3, 1.175494350822287508e-38, PT ;  /* 0x008000000300780b */ /* 0x000fda0003f0e000 */
[----:B------:R-:W-:-:S04]  /*0430*/  @!P0 FMUL R3, R3, 8388608 ;  /* 0x4b00000003038820 */ /* 0x000fc80000400000 */
[----:B------:R-:W-:-:S05]  /*0440*/  VIADD R0, R3, 0xc0d55555 ;  /* 0xc0d5555503007836 */ /* 0x000fca0000000000 */
[----:B------:R-:W-:-:S04]  /*0450*/  LOP3.LUT R6, R0, 0xff800000, RZ, 0xc0, !PT ;  /* 0xff80000000067812 */ /* 0x000fc800078ec0ff */
[-C--:B------:R-:W-:Y:S02]  /*0460*/  IADD3 R0, PT, PT, R3, -R6.reuse, RZ ;  /* 0x8000000603007210 */ /* 0x080fe40007ffe0ff */
[----:B------:R-:W-:Y:S02]  /*0470*/  I2FP.F32.S32 R5, R6 ;  /* 0x0000000600057245 */ /* 0x000fe40000201400 */
[----:B------:R-:W-:Y:S01]  /*0480*/  MOV R6, 0x7f800000 ;  /* 0x7f80000000067802 */ /* 0x000fe20000000f00 */
[----:B------:R-:W-:-:S04]  /*0490*/  FADD R7, R0, -1 ;  /* 0xbf80000000077421 */ /* 0x000fc80000000000 */
[----:B------:R-:W-:-:S04]  /*04a0*/  FFMA R0, R7, -R8, 0.14084610342979431152 ;  /* 0x3e1039f607007423 */ /* 0x000fc80000000808 */
[----:B------:R-:W-:-:S04]  /*04b0*/  FFMA R0, R7, R0, -0.12148627638816833496 ;  /* 0xbdf8cdcc07007423 */ /* 0x000fc80000000000 */
[----:B------:R-:W-:-:S04]  /*04c0*/  FFMA R0, R7, R0, 0.13980610668659210205 ;  /* 0x3e0f295507007423 */ /* 0x000fc80000000000 */
[----:B------:R-:W-:-:S04]  /*04d0*/  FFMA R0, R7, R0, -0.16684235632419586182 ;  /* 0xbe2ad8b907007423 */ /* 0x000fc80000000000 */
[----:B------:R-:W-:-:S04]  /*04e0*/  FFMA R0, R7, R0, 0.20012299716472625732 ;  /* 0x3e4ced0b07007423 */ /* 0x000fc80000000000 */
[----:B------:R-:W-:-:S04]  /*04f0*/  FFMA R0, R7, R0, -0.24999669194221496582 ;  /* 0xbe7fff2207007423 */ /* 0x000fc80000000000 */
[----:B------:R-:W-:-:S04]  /*0500*/  FFMA R0, R7, R0, 0.33333182334899902344 ;  /* 0x3eaaaa7807007423 */ /* 0x000fc80000000000 */
[----:B------:R-:W-:Y:S01]  /*0510*/  FFMA R8, R7, R0, -0.5 ;  /* 0xbf00000007087423 */ /* 0x000fe20000000000 */
[----:B------:R-:W-:Y:S02]  /*0520*/  FSEL R0, RZ, -23, P0 ;  /* 0xc1b80000ff007808 */ /* 0x000fe40000000000 */
[----:B------:R-:W-:Y:S01]  /*0530*/  ISETP.GT.U32.AND P0, PT, R3, 0x7f7fffff, PT ;  /* 0x7f7fffff0300780c */ /* 0x000fe20003f04070 */
[----:B------:R-:W-:Y:S02]  /*0540*/  FMUL R8, R7, R8 ;  /* 0x0000000807087220 */ /* 0x000fe40000400000 */
[----:B------:R-:W-:Y:S02]  /*0550*/  FFMA R0, R5, 1.1920928955078125e-07, R0 ;  /* 0x3400000005007823 */ /* 0x000fe40000000000 */
[----:B------:R-:W-:-:S04]  /*0560*/  FFMA R7, R7, R8, R7 ;  /* 0x0000000807077223 */ /* 0x000fc80000000007 */
[----:B------:R-:W-:-:S04]  /*0570*/  FFMA R0, R0, 0.69314718246459960938, R7 ;  /* 0x3f31721800007823 */ /* 0x000fc80000000007 */
[C---:B------:R-:W-:Y:S01]  /*0580*/  @P0 FFMA R0, R3.reuse, R6, +INF ;  /* 0x7f80000003000423 */ /* 0x040fe20000000006 */
[----:B------:R-:W-:Y:S02]  /*0590*/  FSETP.NEU.AND P0, PT, R3, RZ, PT ;  /* 0x000000ff0300720b */ /* 0x000fe40003f0d000 */
[----:B------:R-:W-:Y:S01]  /*05a0*/  I2FP.F32.U32 R3, R4 ;  /* 0x0000000400037245 */ /* 0x000fe20000201000 */
[----:B------:R-:W-:Y:S01]  /*05b0*/  FMUL R0, R0, -2 ;  /* 0xc000000000007820 */ /* 0x000fe20000400000 */
[----:B------:R-:W-:-:S04]  /*05c0*/  HFMA2 R4, -RZ, RZ, 0.1495361328125, 0.0004794597625732421875 ;  /* 0x30c90fdbff047431 */ /* 0x000fc800000001ff */
[----:B------:R-:W-:-:S04]  /*05d0*/  FSEL R0, R0, +INF , P0 ;  /* 0x7f80000000007808 */ /* 0x000fc80000000000 */
[----:B------:R1:W2:Y:S01]  /*05e0*/  MUFU.RSQ R5, R0 ;  /* 0x0000000000057308 */ /* 0x0002a20000001400 */
[----:B------:R-:W-:Y:S02]  /*05f0*/  VIADD R6, R0, 0xf3000000 ;  /* 0xf300000000067836 */ /* 0x000fe40000000000 */
[----:B------:R-:W-:-:S03]  /*0600*/  FFMA R3, R3, R4, 7.314590599882819788e-10 ;  /* 0x30490fdb03037423 */ /* 0x000fc60000000004 */
[----:B------:R-:W-:-:S13]  /*0610*/  ISETP.GT.U32.AND P0, PT, R6, 0x727fffff, PT ;  /* 0x727fffff0600780c */ /* 0x000fda0003f04070 */
[----:B012---:R-:W-:Y:S05]  /*0620*/  @!P0 BRA `(.L_x_1) ;  /* 0x00000000000c8947 */ /* 0x007fea0003800000 */
[----:B------:R-:W-:-:S07]  /*0630*/  MOV R10, 0x650 ;  /* 0x00000650000a7802 */ /* 0x000fce0000000f00 */
[----:B------:R-:W-:Y:S05]  /*0640*/  CALL.REL.NOINC `($__internal_0_$__cuda_sm20_sqrt_rn_f32_slowpath) ;  /* 0x0000000000c87944 */ /* 0x000fea0003c00000 */
[----:B------:R-:W-:Y:S05]  /*0650*/  BRA `(.L_x_2) ;  /* 0x0000000000107947 */ /* 0x000fea0003800000 */
.L_x_1:
[----:B------:R-:W-:Y:S01]  /*0660*/  FMUL.FTZ R9, R0, R5 ;  /* 0x0000000500097220 */ /* 0x000fe20000410000 */
[----:B------:R-:W-:-:S03]  /*0670*/  FMUL.FTZ R5, R5, 0.5 ;  /* 0x3f00000005057820 */ /* 0x000fc60000410000 */
[----:B------:R-:W-:-:S04]  /*0680*/  FFMA R0, -R9, R9, R0 ;  /* 0x0000000909007223 */ /* 0x000fc80000000100 */
[----:B------:R-:W-:-:S07]  /*0690*/  FFMA R9, R0, R5, R9 ;  /* 0x0000000500097223 */ /* 0x000fce0000000009 */
.L_x_2:
[----:B------:R-:W-:Y:S05]  /*06a0*/  BSYNC.RECONVERGENT B0 ;  /* 0x0000000000007941 */ /* 0x000fea0003800200 */
.L_x_0:
[----:B------:R-:W0:Y:S08]  /*06b0*/  LDC.64 R4, c[0x0][0x388] ;  /* 0x0000e200ff047b82 */ /* 0x000e300000000a00 */
[----:B------:R-:W1:Y:S08]  /*06c0*/  LDC.64 R6, c[0x0][0x380] ;  /* 0x0000e000ff067b82 */ /* 0x000e700000000a00 */
[----:B------:R-:W2:Y:S01]  /*06d0*/  LDC.64 R14, c[0x0][0x3a8] ;  /* 0x0000ea00ff0e7b82 */ /* 0x000ea20000000a00 */
[----:B0-----:R-:W-:-:S06]  /*06e0*/  IMAD.WIDE R4, R2, 0x4, R4 ;  /* 0x0000000402047825 */ /* 0x001fcc00078e0204 */
[----:B------:R0:W3:Y:S01]  /*06f0*/  LDG.E.CONSTANT R5, desc[UR4][R4.64] ;  /* 0x0000000404057981 */ /* 0x0000e2000c1e9900 */
[----:B-1----:R-:W-:-:S05]  /*0700*/  IMAD.WIDE R6, R2, 0x4, R6 ;  /* 0x0000000402067825 */ /* 0x002fca00078e0206 */
[----:B------:R-:W3:Y:S01]  /*0710*/  LDG.E.CONSTANT R0, desc[UR4][R6.64] ;  /* 0x0000000406007981 */ /* 0x000ee2000c1e9900 */
[----:B--2---:R-:W1:Y:S01]  /*0720*/  MUFU.RCP R12, R15 ;  /* 0x0000000f000c7308 */ /* 0x004e620000001000 */
[----:B------:R-:W-:-:S07]  /*0730*/  FMUL.RZ R11, R3, 0.15915493667125701904 ;  /* 0x3e22f983030b7820 */ /* 0x000fce000040c000 */
[----:B------:R-:W2:Y:S08]  /*0740*/  MUFU.SIN R8, R11 ;  /* 0x0000000b00087308 */ /* 0x000eb00000000400 */
[----:B------:R-:W0:Y:S01]  /*0750*/  MUFU.COS R10, R11 ;  /* 0x0000000b000a7308 */ /* 0x000e220000000000 */
[----:B-1----:R-:W-:-:S04]  /*0760*/  FFMA R3, R12, -R15, 1 ;  /* 0x3f8000000c037423 */ /* 0x002fc8000000080f */
[----:B------:R-:W-:Y:S01]  /*0770*/  FFMA R3, R12, R3, R12 ;  /* 0x000000030c037223 */ /* 0x000fe2000000000c */
[----:B------:R-:W-:Y:S01]  /*0780*/  BSSY.RECONVERGENT B0, `(.L_x_3) ;  /* 0x000000c000007945 */ /* 0x000fe20003800200 */
[-C--:B--2---:R-:W-:Y:S01]  /*0790*/  FMUL R8, R8, R9.reuse ;  /* 0x0000000908087220 */ /* 0x084fe20000400000 */
[----:B0-----:R-:W-:Y:S01]  /*07a0*/  FMUL R4, R10, R9 ;  /* 0x000000090a047220 */ /* 0x001fe20000400000 */
[----:B---3--:R-:W-:-:S04]  /*07b0*/  FFMA R0, -R0, R14, R5 ;  /* 0x0000000e00007223 */ /* 0x008fc80000000105 */
[----:B------:R-:W0:Y:S01]  /*07c0*/  FCHK P0, R0, R15 ;  /* 0x0000000f00007302 */ /* 0x000e220000000000 */
[----:B------:R-:W-:-:S04]  /*07d0*/  FFMA R12, R0, R3, RZ ;  /* 0x00000003000c7223 */ /* 0x000fc800000000ff */
[----:B------:R-:W-:-:S04]  /*07e0*/  FFMA R6, R12, -R15, R0 ;  /* 0x8000000f0c067223 */ /* 0x000fc80000000000 */
[----:B------:R-:W-:Y:S01]  /*07f0*/  FFMA R3, R3, R6, R12 ;  /* 0x0000000603037223 */ /* 0x000fe2000000000c */
[----:B0-----:R-:W-:Y:S06]  /*0800*/  @!P0 BRA `(.L_x_4) ;  /* 0x00000000000c8947 */ /* 0x001fec0003800000 */
[----:B------:R-:W-:-:S07]  /*0810*/  MOV R6, 0x830 ;  /* 0x0000083000067802 */ /* 0x000fce0000000f00 */
[----:B------:R-:W-:Y:S05]  /*0820*/  CALL.REL.NOINC `($__internal_1_$__cuda_sm3x_div_rn_noftz_f32_slowpath) ;  /* 0x0000000000ac7944 */ /* 0x000fea0003c00000 */
[----:B------:R-:W-:-:S07]  /*0830*/  IMAD.MOV.U32 R3, RZ, RZ, R0 ;  /* 0x000000ffff037224 */ /* 0x000fce00078e0000 */
.L_x_4:
[----:B------:R-:W-:Y:S05]  /*0840*/  BSYNC.RECONVERGENT B0 ;  /* 0x0000000000007941 */ /* 0x000fea0003800200 */
.L_x_3:
[----:B------:R-:W0:Y:S01]  /*0850*/  LDCU.64 UR6, c[0x0][0x3b0] ;  /* 0x00007600ff0677ac */ /* 0x000e220008000a00 */
[----:B------:R-:W1:Y:S01]  /*0860*/  LDC.64 R10, c[0x0][0x390] ;  /* 0x0000e400ff0a7b82 */ /* 0x000e620000000a00 */
[--C-:B------:R-:W-:Y:S01]  /*0870*/  FFMA R0, R8, 0.10000000149011611938, R3.reuse ;  /* 0x3dcccccd08007823 */ /* 0x100fe20000000003 */
[----:B------:R-:W2:Y:S03]  /*0880*/  LDCU UR8, c[0x0][0x3b8] ;  /* 0x00007700ff0877ac */ /* 0x000ea60008000800 */
[----:B------:R-:W-:-:S03]  /*0890*/  FADD R3, R0, -R3 ;  /* 0x8000000300037221 */ /* 0x000fc60000000000 */
[----:B------:R-:W3:Y:S01]  /*08a0*/  LDC.64 R12, c[0x0][0x398] ;  /* 0x0000e600ff0c7b82 */ /* 0x000ee20000000a00 */
[----:B------:R-:W-:-:S07]  /*08b0*/  FMUL R3, R3, R3 ;  /* 0x0000000303037220 */ /* 0x000fce0000400000 */
[----:B------:R-:W4:Y:S01]  /*08c0*/  LDC.64 R6, c[0x0][0x3a0] ;  /* 0x0000e800ff067b82 */ /* 0x000f220000000a00 */
[----:B0-----:R-:W-:-:S04]  /*08d0*/  FFMA R5, -R0, UR7, R5 ;  /* 0x0000000700057c23 */ /* 0x001fc80008000105 */
[----:B------:R-:W-:-:S04]  /*08e0*/  FMUL R5, R5, UR6 ;  /* 0x0000000605057c20 */ /* 0x000fc80008400000 */
[----:B--2---:R-:W-:Y:S01]  /*08f0*/  FFMA R15, R4, UR8, R5 ;  /* 0x00000008040f7c23 */ /* 0x004fe20008000005 */
[----:B-1----:R-:W-:-:S05]  /*0900*/  IMAD.WIDE R4, R2, 0x4, R10 ;  /* 0x0000000402047825 */ /* 0x002fca00078e020a */
[----:B------:R-:W-:Y:S01]  /*0910*/  STG.E desc[UR4][R4.64], R0 ;  /* 0x0000000004007986 */ /* 0x000fe2000c101904 */
[----:B---3--:R-:W-:-:S05]  /*0920*/  IMAD.WIDE R8, R2, 0x4, R12 ;  /* 0x0000000402087825 */ /* 0x008fca00078e020c */
[----:B------:R-:W-:Y:S01]  /*0930*/  STG.E desc[UR4][R8.64], R15 ;  /* 0x0000000f08007986 */ /* 0x000fe2000c101904 */
[----:B----4-:R-:W-:-:S05]  /*0940*/  IMAD.WIDE R6, R2, 0x4, R6 ;  /* 0x0000000402067825 */ /* 0x010fca00078e0206 */
[----:B------:R-:W-:Y:S01]  /*0950*/  STG.E desc[UR4][R6.64], R3 ;  /* 0x0000000306007986 */ /* 0x000fe2000c101904 */
[----:B------:R-:W-:Y:S05]  /*0960*/  EXIT ;  /* 0x000000000000794d */ /* 0x000fea0003800000 */
        .weak           $__internal_0_$__cuda_sm20_sqrt_rn_f32_slowpath
        .type           $__internal_0_$__cuda_sm20_sqrt_rn_f32_slowpath,@function
        .size           $__internal_0_$__cuda_sm20_sqrt_rn_f32_slowpath,($__internal_1_$__cuda_sm3x_div_rn_noftz_f32_slowpath - $__internal_0_$__cuda_sm20_sqrt_rn_f32_slowpath)
$__internal_0_$__cuda_sm20_sqrt_rn_f32_slowpath:
[----:B------:R-:W-:-:S13]  /*0970*/  LOP3.LUT P0, RZ, R0, 0x7fffffff, RZ, 0xc0, !PT ;  /* 0x7fffffff00ff7812 */ /* 0x000fda000780c0ff */
[----:B------:R-:W-:Y:S01]  /*0980*/  @!P0 MOV R4, R0 ;  /* 0x0000000000048202 */ /* 0x000fe20000000f00 */
[----:B------:R-:W-:Y:S06]  /*0990*/  @!P0 BRA `(.L_x_5) ;  /* 0x0000000000408947 */ /* 0x000fec0003800000 */
[----:B------:R-:W-:-:S13]  /*09a0*/  FSETP.GEU.FTZ.AND P0, PT, R0, RZ, PT ;  /* 0x000000ff0000720b */ /* 0x000fda0003f1e000 */
[----:B------:R-:W-:Y:S01]  /*09b0*/  @!P0 IMAD.MOV.U32 R4, RZ, RZ, 0x7fffffff ;  /* 0x7fffffffff048424 */ /* 0x000fe200078e00ff */
[----:B------:R-:W-:Y:S06]  /*09c0*/  @!P0 BRA `(.L_x_5) ;  /* 0x0000000000348947 */ /* 0x000fec0003800000 */
[----:B------:R-:W-:-:S13]  /*09d0*/  FSETP.GTU.FTZ.AND P0, PT, |R0|, +INF , PT ;  /* 0x7f8000000000780b */ /* 0x000fda0003f1c200 */
[----:B------:R-:W-:Y:S01]  /*09e0*/  @P0 FADD.FTZ R4, R0, 1 ;  /* 0x3f80000000040421 */ /* 0x000fe20000010000 */
[----:B------:R-:W-:Y:S06]  /*09f0*/  @P0 BRA `(.L_x_5) ;  /* 0x0000000000280947 */ /* 0x000fec0003800000 */
[----:B------:R-:W-:-:S13]  /*0a00*/  FSETP.NEU.FTZ.AND P0, PT, |R0|, +INF , PT ;  /* 0x7f8000000000780b */ /* 0x000fda0003f1d200 */
[----:B------:R-:W-:-:S04]  /*0a10*/  @P0 FFMA R5, R0, 1.84467440737095516160e+19, RZ ;  /* 0x5f80000000050823 */ /* 0x000fc800000000ff */
[----:B------:R-:W0:Y:S02]  /*0a20*/  @P0 MUFU.RSQ R4, R5 ;  /* 0x0000000500040308 */ /* 0x000e240000001400 */
[----:B0-----:R-:W-:Y:S01]  /*0a30*/  @P0 FMUL.FTZ R6, R5, R4 ;  /* 0x0000000405060220 */ /* 0x001fe20000410000 */
[----:B------:R-:W-:Y:S01]  /*0a40*/  @P0 FMUL.FTZ R8, R4, 0.5 ;  /* 0x3f00000004080820 */ /* 0x000fe20000410000 */
[----:B------:R-:W-:Y:S02]  /*0a50*/  @!P0 MOV R4, R0 ;  /* 0x0000000000048202 */ /* 0x000fe40000000f00 */
[----:B------:R-:W-:-:S04]  /*0a60*/  @P0 FADD.FTZ R7, -R6, -RZ ;  /* 0x800000ff06070221 */ /* 0x000fc80000010100 */
[----:B------:R-:W-:-:S04]  /*0a70*/  @P0 FFMA R7, R6, R7, R5 ;  /* 0x0000000706070223 */ /* 0x000fc80000000005 */
[----:B------:R-:W-:-:S04]  /*0a80*/  @P0 FFMA R7, R7, R8, R6 ;  /* 0x0000000807070223 */ /* 0x000fc80000000006 */
[----:B------:R-:W-:-:S07]  /*0a90*/  @P0 FMUL.FTZ R4, R7, 2.3283064365386962891e-10 ;  /* 0x2f80000007040820 */ /* 0x000fce0000410000 */
.L_x_5:
[----:B------:R-:W-:Y:S01]  /*0aa0*/  IMAD.MOV.U32 R9, RZ, RZ, R4 ;  /* 0x000000ffff097224 */ /* 0x000fe200078e0004 */
[----:B------:R-:W-:Y:S01]  /*0ab0*/  MOV R4, R10 ;  /* 0x0000000a00047202 */ /* 0x000fe20000000f00 */
[----:B------:R-:W-:-:S04]  /*0ac0*/  IMAD.MOV.U32 R5, RZ, RZ, 0x0 ;  /* 0x00000000ff057424 */ /* 0x000fc800078e00ff */
[----:B------:R-:W-:Y:S05]  /*0ad0*/  RET.REL.NODEC R4 `(_Z11reverse_gpuILi256EEvPKfS1_PfS2_S2_fffffy) ;  /* 0xfffffff404487950 */ /* 0x000fea0003c3ffff */
        .weak           $__internal_1_$__cuda_sm3x_div_rn_noftz_f32_slowpath
        .type           $__internal_1_$__cuda_sm3x_div_rn_noftz_f32_slowpath,@function
        .size           $__internal_1_$__cuda_sm3x_div_rn_noftz_f32_slowpath,(.L_x_19 - $__internal_1_$__cuda_sm3x_div_rn_noftz_f32_slowpath)
$__internal_1_$__cuda_sm3x_div_rn_noftz_f32_slowpath:
[----:B------:R-:W0:Y:S01]  /*0ae0*/  LDC R3, c[0x0][0x3ac] ;  /* 0x0000eb00ff037b82 */ /* 0x000e220000000800 */
[----:B------:R-:W-:Y:S01]  /*0af0*/  SHF.R.U32.HI R7, RZ, 0x17, R0 ;  /* 0x00000017ff077819 */ /* 0x000fe20000011600 */
[----:B------:R-:W1:Y:S01]  /*0b00*/  LDCU UR6, c[0x0][0x3ac] ;  /* 0x00007580ff0677ac */ /* 0x000e620008000800 */
[----:B------:R-:W-:Y:S01]  /*0b10*/  BSSY.RECONVERGENT B1, `(.L_x_6) ;  /* 0x0000064000017945 */ /* 0x000fe20003800200 */
[----:B------:R-:W-:Y:S01]  /*0b20*/  MOV R11, R0 ;  /* 0x00000000000b7202 */ /* 0x000fe20000000f00 */
[----:B-1----:R-:W-:Y:S01]  /*0b30*/  IMAD.U32 R12, RZ, RZ, UR6 ;  /* 0x00000006ff0c7e24 */ /* 0x002fe2000f8e00ff */
[----:B0-----:R-:W-:-:S04]  /*0b40*/  SHF.R.U32.HI R9, RZ, 0x17, R3 ;  /* 0x00000017ff097819 */ /* 0x001fc80000011603 */
[----:B------:R-:W-:Y:S02]  /*0b50*/  LOP3.LUT R10, R9, 0xff, RZ, 0xc0, !PT ;  /* 0x000000ff090a7812 */ /* 0x000fe400078ec0ff */
[----:B------:R-:W-:Y:S02]  /*0b60*/  LOP3.LUT R9, R7, 0xff, RZ, 0xc0, !PT ;  /* 0x000000ff07097812 */ /* 0x000fe400078ec0ff */
[----:B------:R-:W-:-:S03]  /*0b70*/  IADD3 R14, PT, PT, R10, -0x1, RZ ;  /* 0xffffffff0a0e7810 */ /* 0x000fc60007ffe0ff */
[----:B------:R-:W-:Y:S01]  /*0b80*/  VIADD R13, R9, 0xffffffff ;  /* 0xffffffff090d7836 */ /* 0x000fe20000000000 */
[----:B------:R-:W-:-:S04]  /*0b90*/  ISETP.GT.U32.AND P0, PT, R14, 0xfd, PT ;  /* 0x000000fd0e00780c */ /* 0x000fc80003f04070 */
[----:B------:R-:W-:-:S13]  /*0ba0*/  ISETP.GT.U32.OR P0, PT, R13, 0xfd, P0 ;  /* 0x000000fd0d00780c */ /* 0x000fda0000704470 */
[----:B------:R-:W-:Y:S01]  /*0bb0*/  @!P0 MOV R7, RZ ;  /* 0x000000ff00078202 */ /* 0x000fe20000000f00 */
[----:B------:R-:W-:Y:S06]  /*0bc0*/  @!P0 BRA `(.L_x_7) ;  /* 0x00000000005c8947 */ /* 0x000fec0003800000 */
[----:B------:R-:W-:Y:S02]  /*0bd0*/  FSETP.GTU.FTZ.AND P1, PT, |R3|, +INF , PT ;  /* 0x7f8000000300780b */ /* 0x000fe40003f3c200 */
[----:B------:R-:W-:-:S04]  /*0be0*/  FSETP.GTU.FTZ.AND P0, PT, |R0|, +INF , PT ;  /* 0x7f8000000000780b */ /* 0x000fc80003f1c200 */
[----:B------:R-:W-:-:S13]  /*0bf0*/  PLOP3.LUT P0, PT, P0, P1, PT, 0xf8, 0x8f ;  /* 0x00000000008f781c */ /* 0x000fda0000703f70 */
[----:B------:R-:W-:Y:S05]  /*0c00*/  @P0 BRA `(.L_x_8) ;  /* 0x00000004004c0947 */ /* 0x000fea0003800000 */
[----:B------:R-:W-:-:S13]  /*0c10*/  LOP3.LUT P0, RZ, R12, 0x7fffffff, R11, 0xc8, !PT ;  /* 0x7fffffff0cff7812 */ /* 0x000fda000780c80b */
[----:B------:R-:W-:Y:S05]  /*0c20*/  @!P0 BRA `(.L_x_9) ;  /* 0x00000004003c8947 */ /* 0x000fea0003800000 */
[C---:B------:R-:W-:Y:S02]  /*0c30*/  FSETP.NEU.FTZ.AND P2, PT, |R0|.reuse, +INF , PT ;  /* 0x7f8000000000780b */ /* 0x040fe40003f5d200 */
[----:B------:R-:W-:Y:S02]  /*0c40*/  FSETP.NEU.FTZ.AND P1, PT, |R3|, +INF , PT ;  /* 0x7f8000000300780b */ /* 0x000fe40003f3d200 */
[----:B------:R-:W-:-:S11]  /*0c50*/  FSETP.NEU.FTZ.AND P0, PT, |R0|, +INF , PT ;  /* 0x7f8000000000780b */ /* 0x000fd60003f1d200 */
[----:B------:R-:W-:Y:S05]  /*0c60*/  @!P1 BRA !P2, `(.L_x_9) ;  /* 0x00000004002c9947 */ /* 0x000fea0005000000 */
[----:B------:R-:W-:-:S04]  /*0c70*/  LOP3.LUT P2, RZ, R11, 0x7fffffff, RZ, 0xc0, !PT ;  /* 0x7fffffff0bff7812 */ /* 0x000fc8000784c0ff */
[----:B------:R-:W-:-:S13]  /*0c80*/  PLOP3.LUT P1, PT, P1, P2, PT, 0x2f, 0xf2 ;  /* 0x0000000000f2781c */ /* 0x000fda0000f24577 */
[----:B------:R-:W-:Y:S05]  /*0c90*/  @P1 BRA `(.L_x_10) ;  /* 0x0000000400181947 */ /* 0x000fea0003800000 */
[----:B------:R-:W-:-:S04]  /*0ca0*/  LOP3.LUT P1, RZ, R12, 0x7fffffff, RZ, 0xc0, !PT ;  /* 0x7fffffff0cff7812 */ /* 0x000fc8000782c0ff */
[----:B------:R-:W-:-:S13]  /*0cb0*/  PLOP3.LUT P0, PT, P0, P1, PT, 0x2f, 0xf2 ;  /* 0x0000000000f2781c */ /* 0x000fda0000702577 */
[----:B------:R-:W-:Y:S05]  /*0cc0*/  @P0 BRA `(.L_x_11) ;  /* 0x0000000400000947 */ /* 0x000fea0003800000 */
[----:B------:R-:W-:Y:S02]  /*0cd0*/  ISETP.GE.AND P0, PT, R13, RZ, PT ;  /* 0x000000ff0d00720c */ /* 0x000fe40003f06270 */
[----:B------:R-:W-:-:S11]  /*0ce0*/  ISETP.GE.AND P1, PT, R14, RZ, PT ;  /* 0x000000ff0e00720c */ /* 0x000fd60003f26270 */
[----:B------:R-:W-:Y:S01]  /*0cf0*/  @P0 IMAD.MOV.U32 R7, RZ, RZ, RZ ;  /* 0x000000ffff070224 */ /* 0x000fe200078e00ff */
[----:B------:R-:W-:Y:S01]  /*0d00*/  @!P0 MOV R7, 0xffffffc0 ;  /* 0xffffffc000078802 */ /* 0x000fe20000000f00 */
[----:B------:R-:W-:Y:S01]  /*0d10*/  @!P0 FFMA R11, R0, 1.84467440737095516160e+19, RZ ;  /* 0x5f800000000b8823 */ /* 0x000fe200000000ff */
[----:B------:R-:W-:-:S03]  /*0d20*/  @!P1 FFMA R12, R3, 1.84467440737095516160e+19, RZ ;  /* 0x5f800000030c9823 */ /* 0x000fc600000000ff */
[----:B------:R-:W-:-:S07]  /*0d30*/  @!P1 VIADD R7, R7, 0x40 ;  /* 0x0000004007079836 */ /* 0x000fce0000000000 */
.L_x_7:
[----:B------:R-:W-:Y:S01]  /*0d40*/  LEA R3, R10, 0xc0800000, 0x17 ;  /* 0xc08000000a037811 */ /* 0x000fe200078eb8ff */
[----:B------:R-:W-:Y:S01]  /*0d50*/  VIADD R9, R9, 0xffffff81 ;  /* 0xffffff8109097836 */ /* 0x000fe20000000000 */
[----:B------:R-:W-:Y:S02]  /*0d60*/  BSSY.RECONVERGENT B2, `(.L_x_12) ;  /* 0x0000035000027945 */ /* 0x000fe40003800200 */
[----:B------:R-:W-:Y:S01]  /*0d70*/  IADD3 R3, PT, PT, -R3, R12, RZ ;  /* 0x0000000c03037210 */ /* 0x000fe20007ffe1ff */
[C---:B------:R-:W-:Y:S01]  /*0d80*/  IMAD R0, R9.reuse, -0x800000, R11 ;  /* 0xff80000009007824 */ /* 0x040fe200078e020b */
[----:B------:R-:W-:Y:S02]  /*0d90*/  IADD3 R10, PT, PT, R9, 0x7f, -R10 ;  /* 0x0000007f090a7810 */ /* 0x000fe40007ffe80a */
[----:B------:R-:W0:Y:S01]  /*0da0*/  MUFU.RCP R12, R3 ;  /* 0x00000003000c7308 */ /* 0x000e220000001000 */
[----:B------:R-:W-:Y:S01]  /*0db0*/  FADD.FTZ R13, -R3, -RZ ;  /* 0x800000ff030d7221 */ /* 0x000fe20000010100 */
[----:B------:R-:W-:-:S03]  /*0dc0*/  IADD3 R10, PT, PT, R10, R7, RZ ;  /* 0x000000070a0a7210 */ /* 0x000fc60007ffe0ff */
[----:B0-----:R-:W-:-:S04]  /*0dd0*/  FFMA R15, R12, R13, 1 ;  /* 0x3f8000000c0f7423 */ /* 0x001fc8000000000d */
[----:B------:R-:W-:-:S04]  /*0de0*/  FFMA R14, R12, R15, R12 ;  /* 0x0000000f0c0e7223 */ /* 0x000fc8000000000c */
[----:B------:R-:W-:-:S04]  /*0df0*/  FFMA R11, R0, R14, RZ ;  /* 0x0000000e000b7223 */ /* 0x000fc800000000ff */
[----:B------:R-:W-:-:S04]  /*0e00*/  FFMA R12, R13, R11, R0 ;  /* 0x0000000b0d0c7223 */ /* 0x000fc80000000000 */
[----:B------:R-:W-:-:S04]  /*0e10*/  FFMA R11, R14, R12, R11 ;  /* 0x0000000c0e0b7223 */ /* 0x000fc8000000000b */
[----:B------:R-:W-:-:S04]  /*0e20*/  FFMA R12, R13, R11, R0 ;  /* 0x0000000b0d0c7223 */ /* 0x000fc80000000000 */
[----:B------:R-:W-:-:S05]  /*0e30*/  FFMA R0, R14, R12, R11 ;  /* 0x0000000c0e007223 */ /* 0x000fca000000000b */
[----:B------:R-:W-:-:S04]  /*0e40*/  SHF.R.U32.HI R3, RZ, 0x17, R0 ;  /* 0x00000017ff037819 */ /* 0x000fc80000011600 */
[----:B------:R-:W-:-:S05]  /*0e50*/  LOP3.LUT R3, R3, 0xff, RZ, 0xc0, !PT ;  /* 0x000000ff03037812 */ /* 0x000fca00078ec0ff */
[----:B------:R-:W-:-:S05]  /*0e60*/  IMAD.IADD R9, R3, 0x1, R10 ;  /* 0x0000000103097824 */ /* 0x000fca00078e020a */
[----:B------:R-:W-:-:S04]  /*0e70*/  IADD3 R3, PT, PT, R9, -0x1, RZ ;  /* 0xffffffff09037810 */ /* 0x000fc80007ffe0ff */
[----:B------:R-:W-:-:S13]  /*0e80*/  ISETP.GE.U32.AND P0, PT, R3, 0xfe, PT ;  /* 0x000000fe0300780c */ /* 0x000fda0003f06070 */
[----:B------:R-:W-:Y:S05]  /*0e90*/  @!P0 BRA `(.L_x_13) ;  /* 0x0000000000808947 */ /* 0x000fea0003800000 */
[----:B------:R-:W-:-:S13]  /*0ea0*/  ISETP.GT.AND P0, PT, R9, 0xfe, PT ;  /* 0x000000fe0900780c */ /* 0x000fda0003f04270 */
[----:B------:R-:W-:Y:S05]  /*0eb0*/  @P0 BRA `(.L_x_14) ;  /* 0x00000000006c0947 */ /* 0x000fea0003800000 */
[----:B------:R-:W-:-:S13]  /*0ec0*/  ISETP.GE.AND P0, PT, R9, 0x1, PT ;  /* 0x000000010900780c */ /* 0x000fda0003f06270 */
[----:B------:R-:W-:Y:S05]  /*0ed0*/  @P0 BRA `(.L_x_15) ;  /* 0x0000000000740947 */ /* 0x000fea0003800000 */
[----:B------:R-:W-:Y:S02]  /*0ee0*/  ISETP.GE.AND P0, PT, R9, -0x18, PT ;  /* 0xffffffe80900780c */ /* 0x000fe40003f06270 */
[----:B------:R-:W-:-:S11]  /*0ef0*/  LOP3.LUT R0, R0, 0x80000000, RZ, 0xc0, !PT ;  /* 0x8000000000007812 */ /* 0x000fd600078ec0ff */
[----:B------:R-:W-:Y:S05]  /*0f00*/  @!P0 BRA `(.L_x_15) ;  /* 0x0000000000688947 */ /* 0x000fea0003800000 */
[CCC-:B------:R-:W-:Y:S01]  /*0f10*/  FFMA.RZ R3, R14.reuse, R12.reuse, R11.reuse ;  /* 0x0000000c0e037223 */ /* 0x1c0fe2000000c00b */
[CCC-:B------:R-:W-:Y:S01]  /*0f20*/  FFMA.RM R10, R14.reuse, R12.reuse, R11.reuse ;  /* 0x0000000c0e0a7223 */ /* 0x1c0fe2000000400b */
[C---:B------:R-:W-:Y:S02]  /*0f30*/  ISETP.NE.AND P2, PT, R9.reuse, RZ, PT ;  /* 0x000000ff0900720c */ /* 0x040fe40003f45270 */
[----:B------:R-:W-:Y:S02]  /*0f40*/  ISETP.NE.AND P1, PT, R9, RZ, PT ;  /* 0x000000ff0900720c */ /* 0x000fe40003f25270 */
[----:B------:R-:W-:Y:S01]  /*0f50*/  LOP3.LUT R7, R3, 0x7fffff, RZ, 0xc0, !PT ;  /* 0x007fffff03077812 */ /* 0x000fe200078ec0ff */
[----:B------:R-:W-:Y:S01]  /*0f60*/  FFMA.RP R3, R14, R12, R11 ;  /* 0x0000000c0e037223 */ /* 0x000fe2000000800b */
[C---:B------:R-:W-:Y:S01]  /*0f70*/  VIADD R12, R9.reuse, 0x20 ;  /* 0x00000020090c7836 */ /* 0x040fe20000000000 */
[----:B------:R-:W-:Y:S02]  /*0f80*/  IADD3 R9, PT, PT, -R9, RZ, RZ ;  /* 0x000000ff09097210 */ /* 0x000fe40007ffe1ff */
[----:B------:R-:W-:-:S02]  /*0f90*/  LOP3.LUT R7, R7, 0x800000, RZ, 0xfc, !PT ;  /* 0x0080000007077812 */ /* 0x000fc400078efcff */
[----:B------:R-:W-:Y:S02]  /*0fa0*/  FSETP.NEU.FTZ.AND P0, PT, R3, R10, PT ;  /* 0x0000000a0300720b */ /* 0x000fe40003f1d000 */
[----:B------:R-:W-:Y:S02]  /*0fb0*/  SHF.L.U32 R12, R7, R12, RZ ;  /* 0x0000000c070c7219 */ /* 0x000fe400000006ff */
[----:B------:R-:W-:Y:S02]  /*0fc0*/  SEL R10, R9, RZ, P2 ;  /* 0x000000ff090a7207 */ /* 0x000fe40001000000 */
[----:B------:R-:W-:Y:S02]  /*0fd0*/  ISETP.NE.AND P1, PT, R12, RZ, P1 ;  /* 0x000000ff0c00720c */ /* 0x000fe40000f25270 */
[----:B------:R-:W-:Y:S02]  /*0fe0*/  SHF.R.U32.HI R10, RZ, R10, R7 ;  /* 0x0000000aff0a7219 */ /* 0x000fe40000011607 */
[----:B------:R-:W-:-:S02]  /*0ff0*/  PLOP3.LUT P0, PT, P0, P1, PT, 0xf8, 0x8f ;  /* 0x00000000008f781c */ /* 0x000fc40000703f70 */
[----:B------:R-:W-:Y:S02]  /*1000*/  SHF.R.U32.HI R12, RZ, 0x1, R10 ;  /* 0x00000001ff0c7819 */ /* 0x000fe4000001160a */
[----:B------:R-:W-:-:S04]  /*1010*/  SEL R3, RZ, 0x1, !P0 ;  /* 0x00000001ff037807 */ /* 0x000fc80004000000 */
[----:B------:R-:W-:-:S04]  /*1020*/  LOP3.LUT R3, R3, 0x1, R12, 0xf8, !PT ;  /* 0x0000000103037812 */ /* 0x000fc800078ef80c */
[----:B------:R-:W-:-:S05]  /*1030*/  LOP3.LUT R3, R3, R10, RZ, 0xc0, !PT ;  /* 0x0000000a03037212 */ /* 0x000fca00078ec0ff */
[----:B------:R-:W-:-:S05]  /*1040*/  IMAD.IADD R3, R12, 0x1, R3 ;  /* 0x000000010c037824 */ /* 0x000fca00078e0203 */
[----:B------:R-:W-:Y:S01]  /*1050*/  LOP3.LUT R0, R3, R0, RZ, 0xfc, !PT ;  /* 0x0000000003007212 */ /* 0x000fe200078efcff */
[----:B------:R-:W-:Y:S06]  /*1060*/  BRA `(.L_x_15) ;  /* 0x0000000000107947 */ /* 0x000fec0003800000 */
.L_x_14:
[----:B------:R-:W-:-:S04]  /*1070*/  LOP3.LUT R0, R0, 0x80000000, RZ, 0xc0, !PT ;  /* 0x8000000000007812 */ /* 0x000fc800078ec0ff */
[----:B------:R-:W-:Y:S01]  /*1080*/  LOP3.LUT R0, R0, 0x7f800000, RZ, 0xfc, !PT ;  /* 0x7f80000000007812 */ /* 0x000fe200078efcff */
[----:B------:R-:W-:Y:S06]  /*1090*/  BRA `(.L_x_15) ;  /* 0x0000000000047947 */ /* 0x000fec0003800000 */
.L_x_13:
[----:B------:R-:W-:-:S07]  /*10a0*/  LEA R0, R10, R0, 0x17 ;  /* 0x000000000a007211 */ /* 0x000fce00078eb8ff */
.L_x_15:
[----:B------:R-:W-:Y:S05]  /*10b0*/  BSYNC.RECONVERGENT B2 ;  /* 0x0000000000027941 */ /* 0x000fea0003800200 */
.L_x_12:
[----:B------:R-:W-:Y:S05]  /*10c0*/  BRA `(.L_x_16) ;  /* 0x0000000000207947 */ /* 0x000fea0003800000 */
.L_x_11:
[----:B------:R-:W-:-:S04]  /*10d0*/  LOP3.LUT R0, R12, 0x80000000, R11, 0x48, !PT ;  /* 0x800000000c007812 */ /* 0x000fc800078e480b */
[----:B------:R-:W-:Y:S01]  /*10e0*/  LOP3.LUT R0, R0, 0x7f800000, RZ, 0xfc, !PT ;  /* 0x7f80000000007812 */ /* 0x000fe200078efcff */
[----:B------:R-:W-:Y:S06]  /*10f0*/  BRA `(.L_x_16) ;  /* 0x0000000000147947 */ /* 0x000fec0003800000 */
.L_x_10:
[----:B------:R-:W-:Y:S01]  /*1100*/  LOP3.LUT R0, R12, 0x80000000, R11, 0x48, !PT ;  /* 0x800000000c007812 */ /* 0x000fe200078e480b */
[----:B------:R-:W-:Y:S06]  /*1110*/  BRA `(.L_x_16) ;  /* 0x00000000000c7947 */ /* 0x000fec0003800000 */
.L_x_9:
[----:B------:R-:W0:Y:S01]  /*1120*/  MUFU.RSQ R0, -QNAN ;  /* 0xffc0000000007908 */ /* 0x000e220000001400 */
[----:B------:R-:W-:Y:S05]  /*1130*/  BRA `(.L_x_16) ;  /* 0x0000000000047947 */ /* 0x000fea0003800000 */
.L_x_8:
[----:B------:R-:W-:-:S07]  /*1140*/  FADD.FTZ R0, R0, R3 ;  /* 0x0000000300007221 */ /* 0x000fce0000010000 */
.L_x_16:
[----:B------:R-:W-:Y:S05]  /*1150*/  BSYNC.RECONVERGENT B1 ;  /* 0x0000000000017941 */ /* 0x000fea0003800200 */
.L_x_6:
[----:B------:R-:W-:-:S04]  /*1160*/  IMAD.MOV.U32 R7, RZ, RZ, 0x0 ;  /* 0x00000000ff077424 */ /* 0x000fc800078e00ff */
[----:B0-----:R-:W-:Y:S05]  /*1170*/  RET.REL.NODEC R6 `(_Z11reverse_gpuILi256EEvPKfS1_PfS2_S2_fffffy) ;  /* 0xffffffec06a07950 */ /* 0x001fea0003c3ffff */
.L_x_17:
[----:B------:R-:W-:-:S00]  /*1180*/  BRA `(.L_x_17) ;  /* 0xfffffffc00fc7947 */ /* 0x000fc0000383ffff */
[----:B------:R-:W-:-:S00]  /*1190*/  NOP ;  /* 0x0000000000007918 */ /* 0x000fc00000000000 */
        /* <DEDUP_REMOVED lines=14> */
.L_x_19:


//--------------------- .nv.global.init           --------------------------
	.section	.nv.global.init,"aw",@progbits
	.align	4
.nv.global.init:
	.type		mrg32k3aM1SubSeq,@object
	.size		mrg32k3aM1SubSeq,(mrg32k3aM2SubSeq - mrg32k3aM1SubSeq)
mrg32k3aM1SubSeq:
        /*0000*/ 	.byte	0x0b, 0xcc, 0xee, 0x04, 0x73, 0x29, 0x8b, 0x6f, 0xf6, 0x53, 0x03, 0xf6, 0x23, 0xf6, 0xea, 0xda
        /* <DEDUP_REMOVED lines=125> */
	.type		mrg32k3aM2SubSeq,@object
	.size		mrg32k3aM2SubSeq,(mrg32k3aM1 - mrg32k3aM2SubSeq)
mrg32k3aM2SubSeq:
        /* <DEDUP_REMOVED lines=126> */
	.type		mrg32k3aM1,@object
	.size		mrg32k3aM1,(mrg32k3aM1Seq - mrg32k3aM1)
mrg32k3aM1:
        /* <DEDUP_REMOVED lines=144> */
	.type		mrg32k3aM1Seq,@object
	.size		mrg32k3aM1Seq,(mrg32k3aM2 - mrg32k3aM1Seq)
mrg32k3aM1Seq:
        /* <DEDUP_REMOVED lines=144> */
	.type		mrg32k3aM2,@object
	.size		mrg32k3aM2,(mrg32k3aM2Seq - mrg32k3aM2)
mrg32k3aM2:
        /* <DEDUP_REMOVED lines=144> */
	.type		mrg32k3aM2Seq,@object
	.size		mrg32k3aM2Seq,(precalc_xorwow_matrix - mrg32k3aM2Seq)
mrg32k3aM2Seq:
        /* <DEDUP_REMOVED lines=144> */
	.type		precalc_xorwow_matrix,@object
	.size		precalc_xorwow_matrix,(precalc_xorwow_offset_matrix - precalc_xorwow_matrix)
precalc_xorwow_matrix:
        /* <DEDUP_REMOVED lines=6400> */
	.type		precalc_xorwow_offset_matrix,@object
	.size		precalc_xorwow_offset_matrix,(.L_1 - precalc_xorwow_offset_matrix)
precalc_xorwow_offset_matrix:
        /* <DEDUP_REMOVED lines=6400> */
.L_1:


//--------------------- .nv.shared.reserved.0     --------------------------
	.section	.nv.shared.reserved.0,"aw",@nobits
	.weak		__nv_reservedSMEM_offset_0_alias
	.size		__nv_reservedSMEM_offset_0_alias, 0, 64
	.other		__nv_reservedSMEM_offset_0_alias,@"STO_CUDA_RESERVED_SHARED STV_DEFAULT"
__nv_reservedSMEM_offset_0_alias:
	.zero		0
	.zero		64


//--------------------- .nv.constant0._Z11reverse_gpuILi256EEvPKfS1_PfS2_S2_fffffy --------------------------
	.section	.nv.constant0._Z11reverse_gpuILi256EEvPKfS1_PfS2_S2_fffffy,"a",@progbits
	.sectionflags	@""
	.align	4
.nv.constant0._Z11reverse_gpuILi256EEvPKfS1_PfS2_S2_fffffy:
	.zero		968


//--------------------- SYMBOLS --------------------------

	.type		.nv.reservedSmem.offset0,@object
	.size		.nv.reservedSmem.offset0,0x4
